//
// Generated by NVIDIA NVVM Compiler
//
// Compiler Build ID: CL-36424714
// Cuda compilation tools, release 13.0, V13.0.88
// Based on NVVM 20.0.0
//

.version 9.0
.target sm_100
.address_size 64

	// .globl	_Z19cuda_rgbToGrayscalePhiiS_

.visible .entry _Z19cuda_rgbToGrayscalePhiiS_(
	.param .u64 .ptr .align 1 _Z19cuda_rgbToGrayscalePhiiS__param_0,
	.param .u32 _Z19cuda_rgbToGrayscalePhiiS__param_1,
	.param .u32 _Z19cuda_rgbToGrayscalePhiiS__param_2,
	.param .u64 .ptr .align 1 _Z19cuda_rgbToGrayscalePhiiS__param_3
)
{
	.reg .pred 	%p<3>;
	.reg .b16 	%rs<4>;
	.reg .b32 	%r<15>;
	.reg .b64 	%rd<9>;
	.reg .b64 	%fd<7>;

	ld.param.u64 	%rd3, [_Z19cuda_rgbToGrayscalePhiiS__param_0];
	ld.param.u32 	%r7, [_Z19cuda_rgbToGrayscalePhiiS__param_1];
	ld.param.u32 	%r8, [_Z19cuda_rgbToGrayscalePhiiS__param_2];
	ld.param.u64 	%rd4, [_Z19cuda_rgbToGrayscalePhiiS__param_3];
	mov.u32 	%r9, %tid.x;
	mov.u32 	%r10, %ctaid.x;
	mov.u32 	%r1, %ntid.x;
	mad.lo.s32 	%r14, %r10, %r1, %r9;
	mul.lo.s32 	%r3, %r8, %r7;
	setp.ge.s32 	%p1, %r14, %r3;
	@%p1 bra 	$L__BB0_3;
	mov.u32 	%r11, %nctaid.x;
	mul.lo.s32 	%r4, %r11, %r1;
	cvta.to.global.u64 	%rd1, %rd3;
	cvta.to.global.u64 	%rd2, %rd4;
$L__BB0_2:
	mul.lo.s32 	%r12, %r14, 3;
	cvt.s64.s32 	%rd5, %r12;
	add.s64 	%rd6, %rd1, %rd5;
	ld.global.u8 	%rs1, [%rd6];
	ld.global.u8 	%rs2, [%rd6+1];
	ld.global.u8 	%rs3, [%rd6+2];
	cvt.rn.f64.u16 	%fd1, %rs1;
	cvt.rn.f64.u16 	%fd2, %rs2;
	mul.f64 	%fd3, %fd2, 0d3FE2C8B439581062;
	fma.rn.f64 	%fd4, %fd1, 0d3FD322D0E5604189, %fd3;
	cvt.rn.f64.u16 	%fd5, %rs3;
	fma.rn.f64 	%fd6, %fd5, 0d3FBD2F1A9FBE76C9, %fd4;
	cvt.rzi.u32.f64 	%r13, %fd6;
	cvt.s64.s32 	%rd7, %r14;
	add.s64 	%rd8, %rd2, %rd7;
	st.global.u8 	[%rd8], %r13;
	add.s32 	%r14, %r14, %r4;
	setp.lt.s32 	%p2, %r14, %r3;
	@%p2 bra 	$L__BB0_2;
$L__BB0_3:
	ret;

}
	// .globl	_Z21cuda_rgbToGrayscale2DPPhiiS0_
.visible .entry _Z21cuda_rgbToGrayscale2DPPhiiS0_(
	.param .u64 .ptr .align 1 _Z21cuda_rgbToGrayscale2DPPhiiS0__param_0,
	.param .u32 _Z21cuda_rgbToGrayscale2DPPhiiS0__param_1,
	.param .u32 _Z21cuda_rgbToGrayscale2DPPhiiS0__param_2,
	.param .u64 .ptr .align 1 _Z21cuda_rgbToGrayscale2DPPhiiS0__param_3
)
{
	.reg .pred 	%p<3>;
	.reg .b16 	%rs<4>;
	.reg .b32 	%r<24>;
	.reg .b64 	%rd<15>;
	.reg .b64 	%fd<7>;

	ld.param.u64 	%rd3, [_Z21cuda_rgbToGrayscale2DPPhiiS0__param_0];
	ld.param.u32 	%r8, [_Z21cuda_rgbToGrayscale2DPPhiiS0__param_1];
	ld.param.u32 	%r9, [_Z21cuda_rgbToGrayscale2DPPhiiS0__param_2];
	ld.param.u64 	%rd4, [_Z21cuda_rgbToGrayscale2DPPhiiS0__param_3];
	mov.u32 	%r10, %tid.x;
	mov.u32 	%r11, %ctaid.x;
	mov.u32 	%r1, %ntid.x;
	mov.u32 	%r12, %tid.y;
	mov.u32 	%r13, %ctaid.y;
	mov.u32 	%r14, %ntid.y;
	mov.u32 	%r2, %nctaid.x;
	mul.lo.s32 	%r15, %r2, %r13;
	mul.lo.s32 	%r16, %r15, %r14;
	mad.lo.s32 	%r17, %r16, %r14, %r11;
	add.s32 	%r18, %r12, %r10;
	mad.lo.s32 	%r23, %r17, %r1, %r18;
	mul.lo.s32 	%r4, %r9, %r8;
	setp.ge.s32 	%p1, %r23, %r4;
	@%p1 bra 	$L__BB1_3;
	mul.lo.s32 	%r5, %r2, %r1;
	cvta.to.global.u64 	%rd1, %rd3;
	cvta.to.global.u64 	%rd2, %rd4;
$L__BB1_2:
	div.s32 	%r19, %r23, %r8;
	mul.lo.s32 	%r20, %r19, %r8;
	sub.s32 	%r21, %r23, %r20;
	mul.wide.s32 	%rd5, %r19, 8;
	add.s64 	%rd6, %rd1, %rd5;
	ld.global.u64 	%rd7, [%rd6];
	cvta.to.global.u64 	%rd8, %rd7;
	cvt.s64.s32 	%rd9, %r21;
	add.s64 	%rd10, %rd8, %rd9;
	ld.global.u8 	%rs1, [%rd10];
	ld.global.u8 	%rs2, [%rd10+1];
	ld.global.u8 	%rs3, [%rd10+2];
	cvt.rn.f64.u16 	%fd1, %rs1;
	cvt.rn.f64.u16 	%fd2, %rs2;
	mul.f64 	%fd3, %fd2, 0d3FE2C8B439581062;
	fma.rn.f64 	%fd4, %fd1, 0d3FD322D0E5604189, %fd3;
	cvt.rn.f64.u16 	%fd5, %rs3;
	fma.rn.f64 	%fd6, %fd5, 0d3FBD2F1A9FBE76C9, %fd4;
	cvt.rzi.u32.f64 	%r22, %fd6;
	add.s64 	%rd11, %rd2, %rd5;
	ld.global.u64 	%rd12, [%rd11];
	cvta.to.global.u64 	%rd13, %rd12;
	add.s64 	%rd14, %rd13, %rd9;
	st.global.u8 	[%rd14], %r22;
	add.s32 	%r23, %r23, %r5;
	setp.lt.s32 	%p2, %r23, %r4;
	@%p2 bra 	$L__BB1_2;
$L__BB1_3:
	ret;

}
	// .globl	_Z26cuda_grayBytesToGray3BytesPhiiS_
.visible .entry _Z26cuda_grayBytesToGray3BytesPhiiS_(
	.param .u64 .ptr .align 1 _Z26cuda_grayBytesToGray3BytesPhiiS__param_0,
	.param .u32 _Z26cuda_grayBytesToGray3BytesPhiiS__param_1,
	.param .u32 _Z26cuda_grayBytesToGray3BytesPhiiS__param_2,
	.param .u64 .ptr .align 1 _Z26cuda_grayBytesToGray3BytesPhiiS__param_3
)
{
	.reg .pred 	%p<3>;
	.reg .b16 	%rs<3>;
	.reg .b32 	%r<14>;
	.reg .b64 	%rd<9>;

	ld.param.u64 	%rd3, [_Z26cuda_grayBytesToGray3BytesPhiiS__param_0];
	ld.param.u32 	%r7, [_Z26cuda_grayBytesToGray3BytesPhiiS__param_1];
	ld.param.u32 	%r8, [_Z26cuda_grayBytesToGray3BytesPhiiS__param_2];
	ld.param.u64 	%rd4, [_Z26cuda_grayBytesToGray3BytesPhiiS__param_3];
	mov.u32 	%r9, %tid.x;
	mov.u32 	%r10, %ctaid.x;
	mov.u32 	%r1, %ntid.x;
	mad.lo.s32 	%r13, %r10, %r1, %r9;
	mul.lo.s32 	%r3, %r8, %r7;
	setp.ge.s32 	%p1, %r13, %r3;
	@%p1 bra 	$L__BB2_3;
	mov.u32 	%r11, %nctaid.x;
	mul.lo.s32 	%r4, %r1, %r11;
	cvta.to.global.u64 	%rd1, %rd3;
	cvta.to.global.u64 	%rd2, %rd4;
$L__BB2_2:
	cvt.s64.s32 	%rd5, %r13;
	add.s64 	%rd6, %rd1, %rd5;
	ld.global.u8 	%rs1, [%rd6];
	mul.lo.s32 	%r12, %r13, 3;
	cvt.s64.s32 	%rd7, %r12;
	add.s64 	%rd8, %rd2, %rd7;
	st.global.u8 	[%rd8], %rs1;
	st.global.u8 	[%rd8+1], %rs1;
	ld.global.u8 	%rs2, [%rd6];
	st.global.u8 	[%rd8+2], %rs2;
	add.s32 	%r13, %r13, %r4;
	setp.lt.s32 	%p2, %r13, %r3;
	@%p2 bra 	$L__BB2_2;
$L__BB2_3:
	ret;

}


// ===== COMPILED SASS (sm_100) =====

	.target	sm_100

	.elftype	@"ET_EXEC"


//--------------------- .note.nv.tkinfo           --------------------------
	.section	.note.nv.tkinfo,"",@"SHT_NOTE"
	.sectionflags	@"SHF_NOTE_NV_TKINFO"
	.tkinfo
        /*0018*/ 	.word	0x00000002
        /*0030*/ 	.string	""
        /*0030*/ 	.string	"ptxas"
        /*0030*/ 	.string	"Cuda compilation tools, release 13.0, V13.0.88"
        /*0030*/ 	.string	"Build cuda_13.0.r13.0/compiler.36424714_0"
        /*0030*/ 	.string	"-arch sm_100 -m 64 "



//--------------------- .note.nv.cuinfo           --------------------------
	.section	.note.nv.cuinfo,"",@"SHT_NOTE"
	.sectionflags	@"SHF_NOTE_NV_CUINFO"
        /*0018*/ 	.short	0x0002
        /*001a*/ 	.short	0x0064
        /*001c*/ 	.short	0x0082
	.zero		2


//--------------------- .nv.info                  --------------------------
	.section	.nv.info,"",@"SHT_CUDA_INFO"
	.align	4


	//----- nvinfo : EIATTR_REGCOUNT
	.align		4
        /*0000*/ 	.byte	0x04, 0x2f
        /*0002*/ 	.short	(.L_1 - .L_0)
	.align		4
.L_0:
        /*0004*/ 	.word	index@(_Z19cuda_rgbToGrayscalePhiiS_)
        /*0008*/ 	.word	0x0000000f


	//----- nvinfo : EIATTR_FRAME_SIZE
	.align		4
.L_1:
        /*000c*/ 	.byte	0x04, 0x11
        /*000e*/ 	.short	(.L_3 - .L_2)
	.align		4
.L_2:
        /*0010*/ 	.word	index@(_Z19cuda_rgbToGrayscalePhiiS_)
        /*0014*/ 	.word	0x00000000


	//----- nvinfo : EIATTR_REGCOUNT
	.align		4
.L_3:
        /*0018*/ 	.byte	0x04, 0x2f
        /*001a*/ 	.short	(.L_5 - .L_4)
	.align		4
.L_4:
        /*001c*/ 	.word	index@(_Z21cuda_rgbToGrayscale2DPPhiiS0_)
        /*0020*/ 	.word	0x0000001c


	//----- nvinfo : EIATTR_FRAME_SIZE
	.align		4
.L_5:
        /*0024*/ 	.byte	0x04, 0x11
        /*0026*/ 	.short	(.L_7 - .L_6)
	.align		4
.L_6:
        /*0028*/ 	.word	index@(_Z21cuda_rgbToGrayscale2DPPhiiS0_)
        /*002c*/ 	.word	0x00000000


	//----- nvinfo : EIATTR_REGCOUNT
	.align		4
.L_7:
        /*0030*/ 	.byte	0x04, 0x2f
        /*0032*/ 	.short	(.L_9 - .L_8)
	.align		4
.L_8:
        /*0034*/ 	.word	index@(_Z26cuda_grayBytesToGray3BytesPhiiS_)
        /*0038*/ 	.word	0x0000000e


	//----- nvinfo : EIATTR_FRAME_SIZE
	.align		4
.L_9:
        /*003c*/ 	.byte	0x04, 0x11
        /*003e*/ 	.short	(.L_11 - .L_10)
	.align		4
.L_10:
        /*0040*/ 	.word	index@(_Z26cuda_grayBytesToGray3BytesPhiiS_)
        /*0044*/ 	.word	0x00000000


	//----- nvinfo : EIATTR_MIN_STACK_SIZE
	.align		4
.L_11:
        /*0048*/ 	.byte	0x04, 0x12
        /*004a*/ 	.short	(.L_13 - .L_12)
	.align		4
.L_12:
        /*004c*/ 	.word	index@(_Z26cuda_grayBytesToGray3BytesPhiiS_)
        /*0050*/ 	.word	0x00000000


	//----- nvinfo : EIATTR_MIN_STACK_SIZE
	.align		4
.L_13:
        /*0054*/ 	.byte	0x04, 0x12
        /*0056*/ 	.short	(.L_15 - .L_14)
	.align		4
.L_14:
        /*0058*/ 	.word	index@(_Z21cuda_rgbToGrayscale2DPPhiiS0_)
        /*005c*/ 	.word	0x00000000


	//----- nvinfo : EIATTR_MIN_STACK_SIZE
	.align		4
.L_15:
        /*0060*/ 	.byte	0x04, 0x12
        /*0062*/ 	.short	(.L_17 - .L_16)
	.align		4
.L_16:
        /*0064*/ 	.word	index@(_Z19cuda_rgbToGrayscalePhiiS_)
        /*0068*/ 	.word	0x00000000
.L_17:


//--------------------- .nv.compat                --------------------------
	.section	.nv.compat,"",@"SHT_CUDA_COMPAT_INFO"
	.align	4
        /*0000*/ 	.byte	0x02, 0x09, 0x00, 0x00, 0x02, 0x02, 0x01, 0x00, 0x02, 0x05, 0x05, 0x00, 0x03, 0x07, 0x01, 0x01
        /*0010*/ 	.byte	0x02, 0x03, 0x00, 0x00, 0x02, 0x06, 0x01, 0x00, 0x04, 0x0b, 0x08, 0x00, 0x01, 0x00, 0x00, 0x00
        /*0020*/ 	.byte	0x00, 0x00, 0x00, 0x00


//--------------------- .nv.info._Z26cuda_grayBytesToGray3BytesPhiiS_ --------------------------
	.section	.nv.info._Z26cuda_grayBytesToGray3BytesPhiiS_,"",@"SHT_CUDA_INFO"
	.sectionflags	@""
	.align	4


	//----- nvinfo : EIATTR_CUDA_API_VERSION
	.align		4
        /*0000*/ 	.byte	0x04, 0x37
        /*0002*/ 	.short	(.L_19 - .L_18)
.L_18:
        /*0004*/ 	.word	0x00000082


	//----- nvinfo : EIATTR_KPARAM_INFO
	.align		4
.L_19:
        /*0008*/ 	.byte	0x04, 0x17
        /*000a*/ 	.short	(.L_21 - .L_20)
.L_20:
        /*000c*/ 	.word	0x00000000
        /*0010*/ 	.short	0x0003
        /*0012*/ 	.short	0x0010
        /*0014*/ 	.byte	0x00, 0xf5, 0x21, 0x00


	//----- nvinfo : EIATTR_KPARAM_INFO
	.align		4
.L_21:
        /*0018*/ 	.byte	0x04, 0x17
        /*001a*/ 	.short	(.L_23 - .L_22)
.L_22:
        /*001c*/ 	.word	0x00000000
        /*0020*/ 	.short	0x0002
        /*0022*/ 	.short	0x000c
        /*0024*/ 	.byte	0x00, 0xf0, 0x11, 0x00


	//----- nvinfo : EIATTR_KPARAM_INFO
	.align		4
.L_23:
        /*0028*/ 	.byte	0x04, 0x17
        /*002a*/ 	.short	(.L_25 - .L_24)
.L_24:
        /*002c*/ 	.word	0x00000000
        /*0030*/ 	.short	0x0001
        /*0032*/ 	.short	0x0008
        /*0034*/ 	.byte	0x00, 0xf0, 0x11, 0x00


	//----- nvinfo : EIATTR_KPARAM_INFO
	.align		4
.L_25:
        /*0038*/ 	.byte	0x04, 0x17
        /*003a*/ 	.short	(.L_27 - .L_26)
.L_26:
        /*003c*/ 	.word	0x00000000
        /*0040*/ 	.short	0x0000
        /*0042*/ 	.short	0x0000
        /*0044*/ 	.byte	0x00, 0xf5, 0x21, 0x00


	//----- nvinfo : EIATTR_SPARSE_MMA_MASK
	.align		4
.L_27:
        /*0048*/ 	.byte	0x03, 0x50
        /*004a*/ 	.short	0x0000


	//----- nvinfo : EIATTR_MAXREG_COUNT
	.align		4
        /*004c*/ 	.byte	0x03, 0x1b
        /*004e*/ 	.short	0x00ff


	//----- nvinfo : EIATTR_MERCURY_ISA_VERSION
	.align		4
        /*0050*/ 	.byte	0x03, 0x5f
        /*0052*/ 	.short	0x0101


	//----- nvinfo : EIATTR_VRC_CTA_INIT_COUNT
	.align		4
        /*0054*/ 	.byte	0x02, 0x4a
	.zero		1
	.zero		1


	//----- nvinfo : EIATTR_EXIT_INSTR_OFFSETS
	.align		4
        /*0058*/ 	.byte	0x04, 0x1c
        /*005a*/ 	.short	(.L_29 - .L_28)


	//   ....[0]....
.L_28:
        /*005c*/ 	.word	0x00000080


	//   ....[1]....
        /*0060*/ 	.word	0x000001b0


	//----- nvinfo : EIATTR_CRS_STACK_SIZE
	.align		4
.L_29:
        /*0064*/ 	.byte	0x04, 0x1e
        /*0066*/ 	.short	(.L_31 - .L_30)
.L_30:
        /*0068*/ 	.word	0x00000000


	//----- nvinfo : EIATTR_CBANK_PARAM_SIZE
	.align		4
.L_31:
        /*006c*/ 	.byte	0x03, 0x19
        /*006e*/ 	.short	0x0018


	//----- nvinfo : EIATTR_PARAM_CBANK
	.align		4
        /*0070*/ 	.byte	0x04, 0x0a
        /*0072*/ 	.short	(.L_33 - .L_32)
	.align		4
.L_32:
        /*0074*/ 	.word	index@(.nv.constant0._Z26cuda_grayBytesToGray3BytesPhiiS_)
        /*0078*/ 	.short	0x0380
        /*007a*/ 	.short	0x0018


	//----- nvinfo : EIATTR_SW_WAR
	.align		4
.L_33:
        /*007c*/ 	.byte	0x04, 0x36
        /*007e*/ 	.short	(.L_35 - .L_34)
.L_34:
        /*0080*/ 	.word	0x00000008
.L_35:


//--------------------- .nv.info._Z21cuda_rgbToGrayscale2DPPhiiS0_ --------------------------
	.section	.nv.info._Z21cuda_rgbToGrayscale2DPPhiiS0_,"",@"SHT_CUDA_INFO"
	.sectionflags	@""
	.align	4


	//----- nvinfo : EIATTR_CUDA_API_VERSION
	.align		4
        /*0000*/ 	.byte	0x04, 0x37
        /*0002*/ 	.short	(.L_37 - .L_36)
.L_36:
        /*0004*/ 	.word	0x00000082


	//----- nvinfo : EIATTR_KPARAM_INFO
	.align		4
.L_37:
        /*0008*/ 	.byte	0x04, 0x17
        /*000a*/ 	.short	(.L_39 - .L_38)
.L_38:
        /*000c*/ 	.word	0x00000000
        /*0010*/ 	.short	0x0003
        /*0012*/ 	.short	0x0010
        /*0014*/ 	.byte	0x00, 0xf5, 0x21, 0x00


	//----- nvinfo : EIATTR_KPARAM_INFO
	.align		4
.L_39:
        /*0018*/ 	.byte	0x04, 0x17
        /*001a*/ 	.short	(.L_41 - .L_40)
.L_40:
        /*001c*/ 	.word	0x00000000
        /*0020*/ 	.short	0x0002
        /*0022*/ 	.short	0x000c
        /*0024*/ 	.byte	0x00, 0xf0, 0x11, 0x00


	//----- nvinfo : EIATTR_KPARAM_INFO
	.align		4
.L_41:
        /*0028*/ 	.byte	0x04, 0x17
        /*002a*/ 	.short	(.L_43 - .L_42)
.L_42:
        /*002c*/ 	.word	0x00000000
        /*0030*/ 	.short	0x0001
        /*0032*/ 	.short	0x0008
        /*0034*/ 	.byte	0x00, 0xf0, 0x11, 0x00


	//----- nvinfo : EIATTR_KPARAM_INFO
	.align		4
.L_43:
        /*0038*/ 	.byte	0x04, 0x17
        /*003a*/ 	.short	(.L_45 - .L_44)
.L_44:
        /*003c*/ 	.word	0x00000000
        /*0040*/ 	.short	0x0000
        /*0042*/ 	.short	0x0000
        /*0044*/ 	.byte	0x00, 0xf5, 0x21, 0x00


	//----- nvinfo : EIATTR_SPARSE_MMA_MASK
	.align		4
.L_45:
        /*0048*/ 	.byte	0x03, 0x50
        /*004a*/ 	.short	0x0000


	//----- nvinfo : EIATTR_MAXREG_COUNT
	.align		4
        /*004c*/ 	.byte	0x03, 0x1b
        /*004e*/ 	.short	0x00ff


	//----- nvinfo : EIATTR_MERCURY_ISA_VERSION
	.align		4
        /*0050*/ 	.byte	0x03, 0x5f
        /*0052*/ 	.short	0x0101


	//----- nvinfo : EIATTR_VRC_CTA_INIT_COUNT
	.align		4
        /*0054*/ 	.byte	0x02, 0x4a
	.zero		1
	.zero		1


	//----- nvinfo : EIATTR_EXIT_INSTR_OFFSETS
	.align		4
        /*0058*/ 	.byte	0x04, 0x1c
        /*005a*/ 	.short	(.L_47 - .L_46)


	//   ....[0]....
.L_46:
        /*005c*/ 	.word	0x00000100


	//   ....[1]....
        /*0060*/ 	.word	0x000004e0


	//----- nvinfo : EIATTR_CRS_STACK_SIZE
	.align		4
.L_47:
        /*0064*/ 	.byte	0x04, 0x1e
        /*0066*/ 	.short	(.L_49 - .L_48)
.L_48:
        /*0068*/ 	.word	0x00000000


	//----- nvinfo : EIATTR_CBANK_PARAM_SIZE
	.align		4
.L_49:
        /*006c*/ 	.byte	0x03, 0x19
        /*006e*/ 	.short	0x0018


	//----- nvinfo : EIATTR_PARAM_CBANK
	.align		4
        /*0070*/ 	.byte	0x04, 0x0a
        /*0072*/ 	.short	(.L_51 - .L_50)
	.align		4
.L_50:
        /*0074*/ 	.word	index@(.nv.constant0._Z21cuda_rgbToGrayscale2DPPhiiS0_)
        /*0078*/ 	.short	0x0380
        /*007a*/ 	.short	0x0018


	//----- nvinfo : EIATTR_SW_WAR
	.align		4
.L_51:
        /*007c*/ 	.byte	0x04, 0x36
        /*007e*/ 	.short	(.L_53 - .L_52)
.L_52:
        /*0080*/ 	.word	0x00000008
.L_53:


//--------------------- .nv.info._Z19cuda_rgbToGrayscalePhiiS_ --------------------------
	.section	.nv.info._Z19cuda_rgbToGrayscalePhiiS_,"",@"SHT_CUDA_INFO"
	.sectionflags	@""
	.align	4


	//----- nvinfo : EIATTR_CUDA_API_VERSION
	.align		4
        /*0000*/ 	.byte	0x04, 0x37
        /*0002*/ 	.short	(.L_55 - .L_54)
.L_54:
        /*0004*/ 	.word	0x00000082


	//----- nvinfo : EIATTR_KPARAM_INFO
	.align		4
.L_55:
        /*0008*/ 	.byte	0x04, 0x17
        /*000a*/ 	.short	(.L_57 - .L_56)
.L_56:
        /*000c*/ 	.word	0x00000000
        /*0010*/ 	.short	0x0003
        /*0012*/ 	.short	0x0010
        /*0014*/ 	.byte	0x00, 0xf5, 0x21, 0x00


	//----- nvinfo : EIATTR_KPARAM_INFO
	.align		4
.L_57:
        /*0018*/ 	.byte	0x04, 0x17
        /*001a*/ 	.short	(.L_59 - .L_58)
.L_58:
        /*001c*/ 	.word	0x00000000
        /*0020*/ 	.short	0x0002
        /*0022*/ 	.short	0x000c
        /*0024*/ 	.byte	0x00, 0xf0, 0x11, 0x00


	//----- nvinfo : EIATTR_KPARAM_INFO
	.align		4
.L_59:
        /*0028*/ 	.byte	0x04, 0x17
        /*002a*/ 	.short	(.L_61 - .L_60)
.L_60:
        /*002c*/ 	.word	0x00000000
        /*0030*/ 	.short	0x0001
        /*0032*/ 	.short	0x0008
        /*0034*/ 	.byte	0x00, 0xf0, 0x11, 0x00


	//----- nvinfo : EIATTR_KPARAM_INFO
	.align		4
.L_61:
        /*0038*/ 	.byte	0x04, 0x17
        /*003a*/ 	.short	(.L_63 - .L_62)
.L_62:
        /*003c*/ 	.word	0x00000000
        /*0040*/ 	.short	0x0000
        /*0042*/ 	.short	0x0000
        /*0044*/ 	.byte	0x00, 0xf5, 0x21, 0x00


	//----- nvinfo : EIATTR_SPARSE_MMA_MASK
	.align		4
.L_63:
        /*0048*/ 	.byte	0x03, 0x50
        /*004a*/ 	.short	0x0000


	//----- nvinfo : EIATTR_MAXREG_COUNT
	.align		4
        /*004c*/ 	.byte	0x03, 0x1b
        /*004e*/ 	.short	0x00ff


	//----- nvinfo : EIATTR_MERCURY_ISA_VERSION
	.align		4
        /*0050*/ 	.byte	0x03, 0x5f
        /*0052*/ 	.short	0x0101


	//----- nvinfo : EIATTR_VRC_CTA_INIT_COUNT
	.align		4
        /*0054*/ 	.byte	0x02, 0x4a
	.zero		1
	.zero		1


	//----- nvinfo : EIATTR_EXIT_INSTR_OFFSETS
	.align		4
        /*0058*/ 	.byte	0x04, 0x1c
        /*005a*/ 	.short	(.L_65 - .L_64)


	//   ....[0]....
.L_64:
        /*005c*/ 	.word	0x00000080


	//   ....[1]....
        /*0060*/ 	.word	0x00000270


	//----- nvinfo : EIATTR_CRS_STACK_SIZE
	.align		4
.L_65:
        /*0064*/ 	.byte	0x04, 0x1e
        /*0066*/ 	.short	(.L_67 - .L_66)
.L_66:
        /*0068*/ 	.word	0x00000000


	//----- nvinfo : EIATTR_CBANK_PARAM_SIZE
	.align		4
.L_67:
        /*006c*/ 	.byte	0x03, 0x19
        /*006e*/ 	.short	0x0018


	//----- nvinfo : EIATTR_PARAM_CBANK
	.align		4
        /*0070*/ 	.byte	0x04, 0x0a
        /*0072*/ 	.short	(.L_69 - .L_68)
	.align		4
.L_68:
        /*0074*/ 	.word	index@(.nv.constant0._Z19cuda_rgbToGrayscalePhiiS_)
        /*0078*/ 	.short	0x0380
        /*007a*/ 	.short	0x0018


	//----- nvinfo : EIATTR_SW_WAR
	.align		4
.L_69:
        /*007c*/ 	.byte	0x04, 0x36
        /*007e*/ 	.short	(.L_71 - .L_70)
.L_70:
        /*0080*/ 	.word	0x00000008
.L_71:


//--------------------- .nv.callgraph             --------------------------
	.section	.nv.callgraph,"",@"SHT_CUDA_CALLGRAPH"
	.align	4
	.sectionentsize	8
	.align		4
        /*0000*/ 	.word	0x00000000
	.align		4
        /*0004*/ 	.word	0xffffffff
	.align		4
        /*0008*/ 	.word	0x00000000
	.align		4
        /*000c*/ 	.word	0xfffffffe
	.align		4
        /*0010*/ 	.word	0x00000000
	.align		4
        /*0014*/ 	.word	0xfffffffd
	.align		4
        /*0018*/ 	.word	0x00000000
	.align		4
        /*001c*/ 	.word	0xfffffffc


//--------------------- .text._Z26cuda_grayBytesToGray3BytesPhiiS_ --------------------------
	.section	.text._Z26cuda_grayBytesToGray3BytesPhiiS_,"ax",@progbits
	.align	128
        .global         _Z26cuda_grayBytesToGray3BytesPhiiS_
        .type           _Z26cuda_grayBytesToGray3BytesPhiiS_,@function
        .size           _Z26cuda_grayBytesToGray3BytesPhiiS_,(.L_x_6 - _Z26cuda_grayBytesToGray3BytesPhiiS_)
        .other          _Z26cuda_grayBytesToGray3BytesPhiiS_,@"STO_CUDA_ENTRY STV_DEFAULT"
_Z26cuda_grayBytesToGray3BytesPhiiS_:
.text._Z26cuda_grayBytesToGray3BytesPhiiS_:
[----:B------:R-:W-:Y:S01]  /*0000*/  LDC R1, c[0x0][0x37c] ;  /* 0x0000df00ff017b82 */ /* 0x000fe20000000800 */
[----:B------:R-:W0:Y:S07]  /*0010*/  S2R R0, SR_TID.X ;  /* 0x0000000000007919 */ /* 0x000e2e0000002100 */
[----:B------:R-:W0:Y:S01]  /*0020*/  S2UR UR6, SR_CTAID.X ;  /* 0x00000000000679c3 */ /* 0x000e220000002500 */
[----:B------:R-:W1:Y:S07]  /*0030*/  LDCU.64 UR4, c[0x0][0x388] ;  /* 0x00007100ff0477ac */ /* 0x000e6e0008000a00 */
[----:B------:R-:W0:Y:S01]  /*0040*/  LDC R7, c[0x0][0x360] ;  /* 0x0000d800ff077b82 */ /* 0x000e220000000800 */
[----:B-1----:R-:W-:Y:S01]  /*0050*/  UIMAD UR4, UR5, UR4, URZ ;  /* 0x00000004050472a4 */ /* 0x002fe2000f8e02ff */
[----:B0-----:R-:W-:-:S05]  /*0060*/  IMAD R0, R7, UR6, R0 ;  /* 0x0000000607007c24 */ /* 0x001fca000f8e0200 */
[----:B------:R-:W-:-:S13]  /*0070*/  ISETP.GE.AND P0, PT, R0, UR4, PT ;  /* 0x0000000400007c0c */ /* 0x000fda000bf06270 */
[----:B------:R-:W-:Y:S05]  /*0080*/  @P0 EXIT ;  /* 0x000000000000094d */ /* 0x000fea0003800000 */
[----:B------:R-:W0:Y:S01]  /*0090*/  LDCU UR5, c[0x0][0x370] ;  /* 0x00006e00ff0577ac */ /* 0x000e220008000800 */
[----:B------:R-:W1:Y:S01]  /*00a0*/  LDCU.64 UR6, c[0x0][0x358] ;  /* 0x00006b00ff0677ac */ /* 0x000e620008000a00 */
[----:B------:R-:W2:Y:S01]  /*00b0*/  LDCU.64 UR8, c[0x0][0x380] ;  /* 0x00007000ff0877ac */ /* 0x000ea20008000a00 */
[----:B------:R-:W3:Y:S01]  /*00c0*/  LDCU.64 UR10, c[0x0][0x390] ;  /* 0x00007200ff0a77ac */ /* 0x000ee20008000a00 */
[----:B0-----:R-:W-:-:S07]  /*00d0*/  IMAD R7, R7, UR5, RZ ;  /* 0x0000000507077c24 */ /* 0x001fce000f8e02ff */
.L_x_0:
[----:B--2---:R-:W-:-:S04]  /*00e0*/  IADD3 R2, P0, PT, R0, UR8, RZ ;  /* 0x0000000800027c10 */ /* 0x004fc8000ff1e0ff */
[----:B------:R-:W-:-:S05]  /*00f0*/  LEA.HI.X.SX32 R3, R0, UR9, 0x1, P0 ;  /* 0x0000000900037c11 */ /* 0x000fca00080f0eff */
[----:B01----:R-:W2:Y:S01]  /*0100*/  LDG.E.U8 R9, desc[UR6][R2.64] ;  /* 0x0000000602097981 */ /* 0x003ea2000c1e1100 */
[----:B------:R-:W-:-:S05]  /*0110*/  IMAD R5, R0, 0x3, RZ ;  /* 0x0000000300057824 */ /* 0x000fca00078e02ff */
[----:B---3--:R-:W-:-:S04]  /*0120*/  IADD3 R4, P0, PT, R5, UR10, RZ ;  /* 0x0000000a05047c10 */ /* 0x008fc8000ff1e0ff */
[----:B------:R-:W-:-:S05]  /*0130*/  LEA.HI.X.SX32 R5, R5, UR11, 0x1, P0 ;  /* 0x0000000b05057c11 */ /* 0x000fca00080f0eff */
[----:B--2---:R0:W-:Y:S04]  /*0140*/  STG.E.U8 desc[UR6][R4.64], R9 ;  /* 0x0000000904007986 */ /* 0x0041e8000c101106 */
[----:B------:R0:W-:Y:S04]  /*0150*/  STG.E.U8 desc[UR6][R4.64+0x1], R9 ;  /* 0x0000010904007986 */ /* 0x0001e8000c101106 */
[----:B------:R-:W2:Y:S01]  /*0160*/  LDG.E.U8 R11, desc[UR6][R2.64] ;  /* 0x00000006020b7981 */ /* 0x000ea2000c1e1100 */
[----:B------:R-:W-:-:S05]  /*0170*/  IMAD.IADD R0, R7, 0x1, R0 ;  /* 0x0000000107007824 */ /* 0x000fca00078e0200 */
[----:B------:R-:W-:Y:S01]  /*0180*/  ISETP.GE.AND P0, PT, R0, UR4, PT ;  /* 0x0000000400007c0c */ /* 0x000fe2000bf06270 */
[----:B--2---:R0:W-:-:S12]  /*0190*/  STG.E.U8 desc[UR6][R4.64+0x2], R11 ;  /* 0x0000020b04007986 */ /* 0x0041d8000c101106 */
[----:B------:R-:W-:Y:S05]  /*01a0*/  @!P0 BRA `(.L_x_0) ;  /* 0xfffffffc00cc8947 */ /* 0x000fea000383ffff */
[----:B------:R-:W-:Y:S05]  /*01b0*/  EXIT ;  /* 0x000000000000794d */ /* 0x000fea0003800000 */
.L_x_1:
[----:B------:R-:W-:-:S00]  /*01c0*/  BRA `(.L_x_1) ;  /* 0xfffffffc00fc7947 */ /* 0x000fc0000383ffff */
[----:B------:R-:W-:-:S00]  /*01d0*/  NOP ;  /* 0x0000000000007918 */ /* 0x000fc00000000000 */
        /* <DEDUP_REMOVED lines=10> */
.L_x_6:


//--------------------- .text._Z21cuda_rgbToGrayscale2DPPhiiS0_ --------------------------
	.section	.text._Z21cuda_rgbToGrayscale2DPPhiiS0_,"ax",@progbits
	.align	128
        .global         _Z21cuda_rgbToGrayscale2DPPhiiS0_
        .type           _Z21cuda_rgbToGrayscale2DPPhiiS0_,@function
        .size           _Z21cuda_rgbToGrayscale2DPPhiiS0_,(.L_x_7 - _Z21cuda_rgbToGrayscale2DPPhiiS0_)
        .other          _Z21cuda_rgbToGrayscale2DPPhiiS0_,@"STO_CUDA_ENTRY STV_DEFAULT"
_Z21cuda_rgbToGrayscale2DPPhiiS0_:
.text._Z21cuda_rgbToGrayscale2DPPhiiS0_:
[----:B------:R-:W-:Y:S01]  /*0000*/  LDC R1, c[0x0][0x37c] ;  /* 0x0000df00ff017b82 */ /* 0x000fe20000000800 */
[----:B------:R-:W0:Y:S01]  /*0010*/  LDCU UR5, c[0x0][0x360] ;  /* 0x00006c00ff0577ac */ /* 0x000e220008000800 */
[----:B------:R-:W1:Y:S06]  /*0020*/  S2R R3, SR_TID.X ;  /* 0x0000000000037919 */ /* 0x000e6c0000002100 */
[----:B------:R-:W2:Y:S01]  /*0030*/  LDC R5, c[0x0][0x364] ;  /* 0x0000d900ff057b82 */ /* 0x000ea20000000800 */
[----:B------:R-:W1:Y:S07]  /*0040*/  S2R R2, SR_TID.Y ;  /* 0x0000000000027919 */ /* 0x000e6e0000002200 */
[----:B------:R-:W3:Y:S08]  /*0050*/  S2UR UR6, SR_CTAID.Y ;  /* 0x00000000000679c3 */ /* 0x000ef00000002600 */
[----:B------:R-:W3:Y:S08]  /*0060*/  LDC R19, c[0x0][0x370] ;  /* 0x0000dc00ff137b82 */ /* 0x000ef00000000800 */
[----:B------:R-:W4:Y:S08]  /*0070*/  S2UR UR4, SR_CTAID.X ;  /* 0x00000000000479c3 */ /* 0x000f300000002500 */
[----:B------:R-:W5:Y:S01]  /*0080*/  LDC.64 R6, c[0x0][0x388] ;  /* 0x0000e200ff067b82 */ /* 0x000f620000000a00 */
[----:B-1----:R-:W-:-:S02]  /*0090*/  IMAD.IADD R3, R3, 0x1, R2 ;  /* 0x0000000103037824 */ /* 0x002fc400078e0202 */
[----:B---3--:R-:W-:-:S04]  /*00a0*/  IMAD R0, R19, UR6, RZ ;  /* 0x0000000613007c24 */ /* 0x008fc8000f8e02ff */
[----:B--2---:R-:W-:-:S04]  /*00b0*/  IMAD R0, R0, R5, RZ ;  /* 0x0000000500007224 */ /* 0x004fc800078e02ff */
[----:B----4-:R-:W-:-:S04]  /*00c0*/  IMAD R2, R0, R5, UR4 ;  /* 0x0000000400027e24 */ /* 0x010fc8000f8e0205 */
[----:B0-----:R-:W-:Y:S02]  /*00d0*/  IMAD R18, R2, UR5, R3 ;  /* 0x0000000502127c24 */ /* 0x001fe4000f8e0203 */
[----:B-----5:R-:W-:-:S05]  /*00e0*/  IMAD R0, R7, R6, RZ ;  /* 0x0000000607007224 */ /* 0x020fca00078e02ff */
[----:B------:R-:W-:-:S13]  /*00f0*/  ISETP.GE.AND P0, PT, R18, R0, PT ;  /* 0x000000001200720c */ /* 0x000fda0003f06270 */
[----:B------:R-:W-:Y:S05]  /*0100*/  @P0 EXIT ;  /* 0x000000000000094d */ /* 0x000fea0003800000 */
[----:B------:R-:W-:Y:S01]  /*0110*/  IABS R14, R6 ;  /* 0x00000006000e7213 */ /* 0x000fe20000000000 */
[----:B------:R-:W0:Y:S01]  /*0120*/  LDC R15, c[0x0][0x388] ;  /* 0x0000e200ff0f7b82 */ /* 0x000e220000000800 */
[----:B------:R-:W-:Y:S01]  /*0130*/  HFMA2 R16, -RZ, RZ, 0, 0 ;  /* 0x00000000ff107431 */ /* 0x000fe200000001ff */
[----:B------:R-:W-:Y:S01]  /*0140*/  ISETP.NE.AND P0, PT, R6, RZ, PT ;  /* 0x000000ff0600720c */ /* 0x000fe20003f05270 */
[----:B------:R-:W1:Y:S01]  /*0150*/  I2F.RP R7, R14 ;  /* 0x0000000e00077306 */ /* 0x000e620000209400 */
[----:B------:R-:W-:Y:S01]  /*0160*/  IMAD R19, R19, UR5, RZ ;  /* 0x0000000513137c24 */ /* 0x000fe2000f8e02ff */
[----:B------:R-:W2:Y:S03]  /*0170*/  LDCU.64 UR6, c[0x0][0x358] ;  /* 0x00006b00ff0677ac */ /* 0x000ea60008000a00 */
[----:B------:R-:W3:Y:S08]  /*0180*/  LDC.64 R2, c[0x0][0x380] ;  /* 0x0000e000ff027b82 */ /* 0x000ef00000000a00 */
[----:B------:R-:W4:Y:S01]  /*0190*/  LDC.64 R4, c[0x0][0x390] ;  /* 0x0000e400ff047b82 */ /* 0x000f220000000a00 */
[----:B-1----:R-:W1:Y:S02]  /*01a0*/  MUFU.RCP R7, R7 ;  /* 0x0000000700077308 */ /* 0x002e640000001000 */
[----:B-1----:R-:W-:-:S06]  /*01b0*/  IADD3 R17, PT, PT, R7, 0xffffffe, RZ ;  /* 0x0ffffffe07117810 */ /* 0x002fcc0007ffe0ff */
[----:B------:R-:W1:Y:S02]  /*01c0*/  F2I.FTZ.U32.TRUNC.NTZ R17, R17 ;  /* 0x0000001100117305 */ /* 0x000e64000021f000 */
[----:B-1----:R-:W-:-:S04]  /*01d0*/  IMAD.MOV R9, RZ, RZ, -R17 ;  /* 0x000000ffff097224 */ /* 0x002fc800078e0a11 */
[----:B------:R-:W-:-:S04]  /*01e0*/  IMAD R9, R9, R14, RZ ;  /* 0x0000000e09097224 */ /* 0x000fc800078e02ff */
[----:B------:R-:W-:Y:S01]  /*01f0*/  IMAD.HI.U32 R16, R17, R9, R16 ;  /* 0x0000000911107227 */ /* 0x000fe200078e0010 */
[----:B0-234-:R-:W-:-:S07]  /*0200*/  LOP3.LUT R17, RZ, R6, RZ, 0x33, !PT ;  /* 0x00000006ff117212 */ /* 0x01dfce00078e33ff */
.L_x_2:
[----:B0-----:R-:W-:Y:S02]  /*0210*/  IABS R7, R18 ;  /* 0x0000001200077213 */ /* 0x001fe40000000000 */
[----:B------:R-:W-:-:S03]  /*0220*/  IABS R10, R15 ;  /* 0x0000000f000a7213 */ /* 0x000fc60000000000 */
[----:B------:R-:W-:-:S04]  /*0230*/  IMAD.HI.U32 R6, R16, R7, RZ ;  /* 0x0000000710067227 */ /* 0x000fc800078e00ff */
[----:B------:R-:W-:-:S04]  /*0240*/  IMAD.MOV R8, RZ, RZ, -R6 ;  /* 0x000000ffff087224 */ /* 0x000fc800078e0a06 */
[----:B------:R-:W-:-:S05]  /*0250*/  IMAD R7, R10, R8, R7 ;  /* 0x000000080a077224 */ /* 0x000fca00078e0207 */
[----:B------:R-:W-:-:S13]  /*0260*/  ISETP.GT.U32.AND P2, PT, R14, R7, PT ;  /* 0x000000070e00720c */ /* 0x000fda0003f44070 */
[----:B------:R-:W-:Y:S01]  /*0270*/  @!P2 IADD3 R7, PT, PT, R7, -R10, RZ ;  /* 0x8000000a0707a210 */ /* 0x000fe20007ffe0ff */
[----:B------:R-:W-:-:S03]  /*0280*/  @!P2 VIADD R6, R6, 0x1 ;  /* 0x000000010606a836 */ /* 0x000fc60000000000 */
[----:B------:R-:W-:Y:S02]  /*0290*/  ISETP.GE.U32.AND P1, PT, R7, R14, PT ;  /* 0x0000000e0700720c */ /* 0x000fe40003f26070 */
[----:B------:R-:W-:-:S04]  /*02a0*/  LOP3.LUT R7, R18, R15, RZ, 0x3c, !PT ;  /* 0x0000000f12077212 */ /* 0x000fc800078e3cff */
[----:B------:R-:W-:-:S07]  /*02b0*/  ISETP.GE.AND P3, PT, R7, RZ, PT ;  /* 0x000000ff0700720c */ /* 0x000fce0003f66270 */
[----:B------:R-:W-:-:S06]  /*02c0*/  @P1 IADD3 R6, PT, PT, R6, 0x1, RZ ;  /* 0x0000000106061810 */ /* 0x000fcc0007ffe0ff */
[----:B------:R-:W-:-:S05]  /*02d0*/  @!P3 IMAD.MOV R6, RZ, RZ, -R6 ;  /* 0x000000ffff06b224 */ /* 0x000fca00078e0a06 */
[----:B------:R-:W-:-:S05]  /*02e0*/  SEL R7, R17, R6, !P0 ;  /* 0x0000000611077207 */ /* 0x000fca0004000000 */
[----:B------:R-:W-:-:S06]  /*02f0*/  IMAD.WIDE R8, R7, 0x8, R2 ;  /* 0x0000000807087825 */ /* 0x000fcc00078e0202 */
[----:B------:R-:W2:Y:S01]  /*0300*/  LDG.E.64 R8, desc[UR6][R8.64] ;  /* 0x0000000608087981 */ /* 0x000ea2000c1e1b00 */
[----:B------:R-:W-:-:S05]  /*0310*/  IADD3 R21, PT, PT, -R7, RZ, RZ ;  /* 0x000000ff07157210 */ /* 0x000fca0007ffe1ff */
[----:B------:R-:W-:-:S05]  /*0320*/  IMAD R21, R15, R21, R18 ;  /* 0x000000150f157224 */ /* 0x000fca00078e0212 */
[----:B------:R-:W-:Y:S01]  /*0330*/  SHF.R.S32.HI R23, RZ, 0x1f, R21 ;  /* 0x0000001fff177819 */ /* 0x000fe20000011415 */
[----:B------:R-:W-:-:S06]  /*0340*/  IMAD.WIDE R6, R7, 0x8, R4 ;  /* 0x0000000807067825 */ /* 0x000fcc00078e0204 */
[----:B------:R-:W3:Y:S01]  /*0350*/  LDG.E.64 R6, desc[UR6][R6.64] ;  /* 0x0000000606067981 */ /* 0x000ee2000c1e1b00 */
[----:B--2---:R-:W-:-:S05]  /*0360*/  IADD3 R24, P1, PT, R21, R8, RZ ;  /* 0x0000000815187210 */ /* 0x004fca0007f3e0ff */
[----:B------:R-:W-:-:S05]  /*0370*/  IMAD.X R25, R9, 0x1, R23, P1 ;  /* 0x0000000109197824 */ /* 0x000fca00008e0617 */
[----:B------:R-:W2:Y:S04]  /*0380*/  LDG.E.U8 R22, desc[UR6][R24.64+0x1] ;  /* 0x0000010618167981 */ /* 0x000ea8000c1e1100 */
[----:B------:R-:W4:Y:S04]  /*0390*/  LDG.E.U8 R20, desc[UR6][R24.64] ;  /* 0x0000000618147981 */ /* 0x000f28000c1e1100 */
[----:B------:R-:W5:Y:S01]  /*03a0*/  LDG.E.U8 R12, desc[UR6][R24.64+0x2] ;  /* 0x00000206180c7981 */ /* 0x000f62000c1e1100 */
[----:B------:R-:W-:Y:S01]  /*03b0*/  UMOV UR4, 0x39581062 ;  /* 0x3958106200047882 */ /* 0x000fe20000000000 */
[----:B------:R-:W-:Y:S01]  /*03c0*/  UMOV UR5, 0x3fe2c8b4 ;  /* 0x3fe2c8b400057882 */ /* 0x000fe20000000000 */
[----:B---3--:R-:W-:-:S04]  /*03d0*/  IADD3 R6, P1, PT, R21, R6, RZ ;  /* 0x0000000615067210 */ /* 0x008fc80007f3e0ff */
[----:B------:R-:W-:Y:S01]  /*03e0*/  IADD3.X R7, PT, PT, R7, R23, RZ, P1, !PT ;  /* 0x0000001707077210 */ /* 0x000fe20000ffe4ff */
[----:B------:R-:W-:-:S05]  /*03f0*/  IMAD.IADD R18, R19, 0x1, R18 ;  /* 0x0000000113127824 */ /* 0x000fca00078e0212 */
[----:B------:R-:W-:Y:S01]  /*0400*/  ISETP.GE.AND P1, PT, R18, R0, PT ;  /* 0x000000001200720c */ /* 0x000fe20003f26270 */
[----:B--2---:R-:W0:Y:S08]  /*0410*/  I2F.F64.U16 R10, R22 ;  /* 0x00000016000a7312 */ /* 0x004e300000101800 */
[----:B----4-:R-:W1:Y:S01]  /*0420*/  I2F.F64.U16 R8, R20 ;  /* 0x0000001400087312 */ /* 0x010e620000101800 */
[----:B0-----:R-:W-:-:S07]  /*0430*/  DMUL R10, R10, UR4 ;  /* 0x000000040a0a7c28 */ /* 0x001fce0008000000 */
[----:B-----5:R-:W0:Y:S01]  /*0440*/  I2F.F64.U16 R12, R12 ;  /* 0x0000000c000c7312 */ /* 0x020e220000101800 */
[----:B------:R-:W-:Y:S01]  /*0450*/  UMOV UR4, 0xe5604189 ;  /* 0xe560418900047882 */ /* 0x000fe20000000000 */
[----:B------:R-:W-:Y:S02]  /*0460*/  UMOV UR5, 0x3fd322d0 ;  /* 0x3fd322d000057882 */ /* 0x000fe40000000000 */
[----:B-1----:R-:W-:Y:S01]  /*0470*/  DFMA R8, R8, UR4, R10 ;  /* 0x0000000408087c2b */ /* 0x002fe2000800000a */
[----:B------:R-:W-:Y:S01]  /*0480*/  UMOV UR4, 0x9fbe76c9 ;  /* 0x9fbe76c900047882 */ /* 0x000fe20000000000 */
[----:B------:R-:W-:-:S06]  /*0490*/  UMOV UR5, 0x3fbd2f1a ;  /* 0x3fbd2f1a00057882 */ /* 0x000fcc0000000000 */
[----:B0-----:R-:W-:-:S10]  /*04a0*/  DFMA R8, R12, UR4, R8 ;  /* 0x000000040c087c2b */ /* 0x001fd40008000008 */
[----:B------:R-:W0:Y:S02]  /*04b0*/  F2I.U32.F64.TRUNC R9, R8 ;  /* 0x0000000800097311 */ /* 0x000e24000030d000 */
[----:B0-----:R0:W-:Y:S01]  /*04c0*/  STG.E.U8 desc[UR6][R6.64], R9 ;  /* 0x0000000906007986 */ /* 0x0011e2000c101106 */
[----:B------:R-:W-:Y:S05]  /*04d0*/  @!P1 BRA `(.L_x_2) ;  /* 0xfffffffc004c9947 */ /* 0x000fea000383ffff */
[----:B------:R-:W-:Y:S05]  /*04e0*/  EXIT ;  /* 0x000000000000794d */ /* 0x000fea0003800000 */
.L_x_3:
        /* <DEDUP_REMOVED lines=9> */
.L_x_7:


//--------------------- .text._Z19cuda_rgbToGrayscalePhiiS_ --------------------------
	.section	.text._Z19cuda_rgbToGrayscalePhiiS_,"ax",@progbits
	.align	128
        .global         _Z19cuda_rgbToGrayscalePhiiS_
        .type           _Z19cuda_rgbToGrayscalePhiiS_,@function
        .size           _Z19cuda_rgbToGrayscalePhiiS_,(.L_x_8 - _Z19cuda_rgbToGrayscalePhiiS_)
        .other          _Z19cuda_rgbToGrayscalePhiiS_,@"STO_CUDA_ENTRY STV_DEFAULT"
_Z19cuda_rgbToGrayscalePhiiS_:
.text._Z19cuda_rgbToGrayscalePhiiS_:
        /* <DEDUP_REMOVED lines=14> */
.L_x_4:
[----:B0-----:R-:W-:-:S05]  /*00e0*/  IMAD R3, R0, 0x3, RZ ;  /* 0x0000000300037824 */ /* 0x001fca00078e02ff */
[----:B--2---:R-:W-:-:S04]  /*00f0*/  IADD3 R2, P0, PT, R3, UR8, RZ ;  /* 0x0000000803027c10 */ /* 0x004fc8000ff1e0ff */
[----:B------:R-:W-:-:S05]  /*0100*/  LEA.HI.X.SX32 R3, R3, UR9, 0x1, P0 ;  /* 0x0000000903037c11 */ /* 0x000fca00080f0eff */
[----:B-1----:R-:W2:Y:S04]  /*0110*/  LDG.E.U8 R12, desc[UR6][R2.64+0x1] ;  /* 0x00000106020c7981 */ /* 0x002ea8000c1e1100 */
[----:B------:R-:W4:Y:S04]  /*0120*/  LDG.E.U8 R10, desc[UR6][R2.64] ;  /* 0x00000006020a7981 */ /* 0x000f28000c1e1100 */
[----:B------:R3:W5:Y:S01]  /*0130*/  LDG.E.U8 R8, desc[UR6][R2.64+0x2] ;  /* 0x0000020602087981 */ /* 0x000762000c1e1100 */
[----:B------:R-:W-:Y:S01]  /*0140*/  UMOV UR10, 0x39581062 ;  /* 0x39581062000a7882 */ /* 0x000fe20000000000 */
[----:B------:R-:W-:Y:S01]  /*0150*/  UMOV UR11, 0x3fe2c8b4 ;  /* 0x3fe2c8b4000b7882 */ /* 0x000fe20000000000 */
[----:B---3--:R-:W-:-:S04]  /*0160*/  IADD3 R2, P0, PT, R0, UR12, RZ ;  /* 0x0000000c00027c10 */ /* 0x008fc8000ff1e0ff */
[----:B------:R-:W-:Y:S01]  /*0170*/  LEA.HI.X.SX32 R3, R0, UR13, 0x1, P0 ;  /* 0x0000000d00037c11 */ /* 0x000fe200080f0eff */
[----:B------:R-:W-:-:S05]  /*0180*/  IMAD.IADD R0, R11, 0x1, R0 ;  /* 0x000000010b007824 */ /* 0x000fca00078e0200 */
[----:B------:R-:W-:Y:S01]  /*0190*/  ISETP.GE.AND P0, PT, R0, UR4, PT ;  /* 0x0000000400007c0c */ /* 0x000fe2000bf06270 */
        /* <DEDUP_REMOVED lines=14> */
.L_x_5:
        /* <DEDUP_REMOVED lines=16> */
.L_x_8:


//--------------------- .nv.shared.reserved.0     --------------------------
	.section	.nv.shared.reserved.0,"aw",@nobits
	.weak		__nv_reservedSMEM_offset_0_alias
	.size		__nv_reservedSMEM_offset_0_alias, 0, 64
	.other		__nv_reservedSMEM_offset_0_alias,@"STO_CUDA_RESERVED_SHARED STV_DEFAULT"
__nv_reservedSMEM_offset_0_alias:
	.zero		0
	.zero		64


//--------------------- .nv.constant0._Z26cuda_grayBytesToGray3BytesPhiiS_ --------------------------
	.section	.nv.constant0._Z26cuda_grayBytesToGray3BytesPhiiS_,"a",@progbits
	.sectionflags	@""
	.align	4
.nv.constant0._Z26cuda_grayBytesToGray3BytesPhiiS_:
	.zero		920


//--------------------- .nv.constant0._Z21cuda_rgbToGrayscale2DPPhiiS0_ --------------------------
	.section	.nv.constant0._Z21cuda_rgbToGrayscale2DPPhiiS0_,"a",@progbits
	.sectionflags	@""
	.align	4
.nv.constant0._Z21cuda_rgbToGrayscale2DPPhiiS0_:
	.zero		920


//--------------------- .nv.constant0._Z19cuda_rgbToGrayscalePhiiS_ --------------------------
	.section	.nv.constant0._Z19cuda_rgbToGrayscalePhiiS_,"a",@progbits
	.sectionflags	@""
	.align	4
.nv.constant0._Z19cuda_rgbToGrayscalePhiiS_:
	.zero		920


//--------------------- SYMBOLS --------------------------

	.type		.nv.reservedSmem.offset0,@object
	.size		.nv.reservedSmem.offset0,0x4
